//
// Generated by NVIDIA NVVM Compiler
//
// Compiler Build ID: CL-36424714
// Cuda compilation tools, release 13.0, V13.0.88
// Based on NVVM 20.0.0
//

.version 9.0
.target sm_100
.address_size 64

	// .globl	_Z15matrixMulKernelPfS_S_i

.visible .entry _Z15matrixMulKernelPfS_S_i(
	.param .u64 .ptr .align 1 _Z15matrixMulKernelPfS_S_i_param_0,
	.param .u64 .ptr .align 1 _Z15matrixMulKernelPfS_S_i_param_1,
	.param .u64 .ptr .align 1 _Z15matrixMulKernelPfS_S_i_param_2,
	.param .u32 _Z15matrixMulKernelPfS_S_i_param_3
)
{
	.reg .pred 	%p<12>;
	.reg .b32 	%r<82>;
	.reg .b32 	%f<55>;
	.reg .b64 	%rd<48>;

	ld.param.u64 	%rd5, [_Z15matrixMulKernelPfS_S_i_param_0];
	ld.param.u64 	%rd6, [_Z15matrixMulKernelPfS_S_i_param_1];
	ld.param.u32 	%r50, [_Z15matrixMulKernelPfS_S_i_param_3];
	cvta.to.global.u64 	%rd1, %rd6;
	cvta.to.global.u64 	%rd2, %rd5;
	mov.u32 	%r51, %tid.x;
	mov.u32 	%r52, %ntid.x;
	mov.u32 	%r53, %ctaid.x;
	mad.lo.s32 	%r1, %r52, %r53, %r51;
	setp.ge.s32 	%p1, %r1, %r50;
	setp.lt.s32 	%p2, %r50, 1;
	or.pred  	%p3, %p1, %p2;
	@%p3 bra 	$L__BB0_14;
	mul.lo.s32 	%r2, %r50, %r1;
	add.s32 	%r3, %r50, -1;
	and.b32  	%r4, %r50, 7;
	and.b32  	%r5, %r50, 3;
	and.b32  	%r6, %r50, 2147483640;
	and.b32  	%r7, %r50, 1;
	neg.s32 	%r8, %r6;
	shl.b32 	%r9, %r50, 3;
	shl.b32 	%r10, %r50, 1;
	mul.lo.s32 	%r11, %r50, 3;
	shl.b32 	%r12, %r50, 2;
	mul.lo.s32 	%r13, %r50, 5;
	mul.lo.s32 	%r14, %r50, 6;
	mul.lo.s32 	%r15, %r50, 7;
	mov.b32 	%r68, 0;
$L__BB0_2:
	ld.param.u64 	%rd47, [_Z15matrixMulKernelPfS_S_i_param_2];
	setp.lt.u32 	%p4, %r3, 7;
	add.s32 	%r56, %r68, %r2;
	cvta.to.global.u64 	%rd7, %rd47;
	mul.wide.s32 	%rd8, %r56, 4;
	add.s64 	%rd3, %rd7, %rd8;
	ld.global.f32 	%f52, [%rd3];
	mov.b32 	%r80, 0;
	@%p4 bra 	$L__BB0_5;
	add.s32 	%r77, %r50, %r68;
	add.s32 	%r76, %r10, %r68;
	add.s32 	%r75, %r11, %r68;
	add.s32 	%r74, %r12, %r68;
	add.s32 	%r73, %r13, %r68;
	add.s32 	%r72, %r14, %r68;
	add.s32 	%r71, %r15, %r68;
	mov.u32 	%r69, %r2;
	mov.u32 	%r70, %r68;
	mov.u32 	%r78, %r8;
$L__BB0_4:
	.pragma "nounroll";
	mul.wide.s32 	%rd9, %r69, 4;
	add.s64 	%rd10, %rd2, %rd9;
	ld.global.f32 	%f9, [%rd10];
	mul.wide.u32 	%rd11, %r70, 4;
	add.s64 	%rd12, %rd1, %rd11;
	ld.global.f32 	%f10, [%rd12];
	fma.rn.f32 	%f11, %f9, %f10, %f52;
	st.global.f32 	[%rd3], %f11;
	ld.global.f32 	%f12, [%rd10+4];
	mul.wide.u32 	%rd13, %r77, 4;
	add.s64 	%rd14, %rd1, %rd13;
	ld.global.f32 	%f13, [%rd14];
	fma.rn.f32 	%f14, %f12, %f13, %f11;
	st.global.f32 	[%rd3], %f14;
	ld.global.f32 	%f15, [%rd10+8];
	mul.wide.u32 	%rd15, %r76, 4;
	add.s64 	%rd16, %rd1, %rd15;
	ld.global.f32 	%f16, [%rd16];
	fma.rn.f32 	%f17, %f15, %f16, %f14;
	st.global.f32 	[%rd3], %f17;
	ld.global.f32 	%f18, [%rd10+12];
	mul.wide.u32 	%rd17, %r75, 4;
	add.s64 	%rd18, %rd1, %rd17;
	ld.global.f32 	%f19, [%rd18];
	fma.rn.f32 	%f20, %f18, %f19, %f17;
	st.global.f32 	[%rd3], %f20;
	ld.global.f32 	%f21, [%rd10+16];
	mul.wide.u32 	%rd19, %r74, 4;
	add.s64 	%rd20, %rd1, %rd19;
	ld.global.f32 	%f22, [%rd20];
	fma.rn.f32 	%f23, %f21, %f22, %f20;
	st.global.f32 	[%rd3], %f23;
	ld.global.f32 	%f24, [%rd10+20];
	mul.wide.u32 	%rd21, %r73, 4;
	add.s64 	%rd22, %rd1, %rd21;
	ld.global.f32 	%f25, [%rd22];
	fma.rn.f32 	%f26, %f24, %f25, %f23;
	st.global.f32 	[%rd3], %f26;
	ld.global.f32 	%f27, [%rd10+24];
	mul.wide.u32 	%rd23, %r72, 4;
	add.s64 	%rd24, %rd1, %rd23;
	ld.global.f32 	%f28, [%rd24];
	fma.rn.f32 	%f29, %f27, %f28, %f26;
	st.global.f32 	[%rd3], %f29;
	ld.global.f32 	%f30, [%rd10+28];
	mul.wide.u32 	%rd25, %r71, 4;
	add.s64 	%rd26, %rd1, %rd25;
	ld.global.f32 	%f31, [%rd26];
	fma.rn.f32 	%f52, %f30, %f31, %f29;
	st.global.f32 	[%rd3], %f52;
	add.s32 	%r78, %r78, 8;
	add.s32 	%r77, %r77, %r9;
	add.s32 	%r76, %r76, %r9;
	add.s32 	%r75, %r75, %r9;
	add.s32 	%r74, %r74, %r9;
	add.s32 	%r73, %r73, %r9;
	add.s32 	%r72, %r72, %r9;
	add.s32 	%r71, %r71, %r9;
	add.s32 	%r70, %r70, %r9;
	add.s32 	%r69, %r69, 8;
	setp.ne.s32 	%p5, %r78, 0;
	mov.u32 	%r80, %r6;
	@%p5 bra 	$L__BB0_4;
$L__BB0_5:
	setp.eq.s32 	%p6, %r4, 0;
	@%p6 bra 	$L__BB0_13;
	add.s32 	%r57, %r4, -1;
	setp.lt.u32 	%p7, %r57, 3;
	@%p7 bra 	$L__BB0_8;
	add.s32 	%r58, %r80, %r2;
	mul.wide.s32 	%rd27, %r58, 4;
	add.s64 	%rd28, %rd2, %rd27;
	ld.global.f32 	%f32, [%rd28];
	mad.lo.s32 	%r59, %r80, %r50, %r68;
	mul.wide.u32 	%rd29, %r59, 4;
	add.s64 	%rd30, %rd1, %rd29;
	ld.global.f32 	%f33, [%rd30];
	fma.rn.f32 	%f34, %f32, %f33, %f52;
	st.global.f32 	[%rd3], %f34;
	ld.global.f32 	%f35, [%rd28+4];
	add.s32 	%r60, %r59, %r50;
	mul.wide.u32 	%rd31, %r60, 4;
	add.s64 	%rd32, %rd1, %rd31;
	ld.global.f32 	%f36, [%rd32];
	fma.rn.f32 	%f37, %f35, %f36, %f34;
	st.global.f32 	[%rd3], %f37;
	ld.global.f32 	%f38, [%rd28+8];
	add.s32 	%r61, %r60, %r50;
	mul.wide.u32 	%rd33, %r61, 4;
	add.s64 	%rd34, %rd1, %rd33;
	ld.global.f32 	%f39, [%rd34];
	fma.rn.f32 	%f40, %f38, %f39, %f37;
	st.global.f32 	[%rd3], %f40;
	ld.global.f32 	%f41, [%rd28+12];
	add.s32 	%r62, %r61, %r50;
	mul.wide.u32 	%rd35, %r62, 4;
	add.s64 	%rd36, %rd1, %rd35;
	ld.global.f32 	%f42, [%rd36];
	fma.rn.f32 	%f52, %f41, %f42, %f40;
	st.global.f32 	[%rd3], %f52;
	add.s32 	%r80, %r80, 4;
$L__BB0_8:
	setp.eq.s32 	%p8, %r5, 0;
	@%p8 bra 	$L__BB0_13;
	setp.eq.s32 	%p9, %r5, 1;
	@%p9 bra 	$L__BB0_11;
	add.s32 	%r63, %r80, %r2;
	mul.wide.s32 	%rd37, %r63, 4;
	add.s64 	%rd38, %rd2, %rd37;
	ld.global.f32 	%f43, [%rd38];
	mad.lo.s32 	%r64, %r80, %r50, %r68;
	mul.wide.u32 	%rd39, %r64, 4;
	add.s64 	%rd40, %rd1, %rd39;
	ld.global.f32 	%f44, [%rd40];
	fma.rn.f32 	%f45, %f43, %f44, %f52;
	st.global.f32 	[%rd3], %f45;
	ld.global.f32 	%f46, [%rd38+4];
	add.s32 	%r65, %r64, %r50;
	mul.wide.u32 	%rd41, %r65, 4;
	add.s64 	%rd42, %rd1, %rd41;
	ld.global.f32 	%f47, [%rd42];
	fma.rn.f32 	%f52, %f46, %f47, %f45;
	st.global.f32 	[%rd3], %f52;
	add.s32 	%r80, %r80, 2;
$L__BB0_11:
	setp.eq.s32 	%p10, %r7, 0;
	@%p10 bra 	$L__BB0_13;
	add.s32 	%r66, %r80, %r2;
	mul.wide.s32 	%rd43, %r66, 4;
	add.s64 	%rd44, %rd2, %rd43;
	ld.global.f32 	%f48, [%rd44];
	mad.lo.s32 	%r67, %r80, %r50, %r68;
	mul.wide.u32 	%rd45, %r67, 4;
	add.s64 	%rd46, %rd1, %rd45;
	ld.global.f32 	%f49, [%rd46];
	fma.rn.f32 	%f50, %f48, %f49, %f52;
	st.global.f32 	[%rd3], %f50;
$L__BB0_13:
	add.s32 	%r68, %r68, 1;
	setp.ne.s32 	%p11, %r68, %r50;
	@%p11 bra 	$L__BB0_2;
$L__BB0_14:
	ret;

}


// ===== COMPILED SASS (sm_100) =====

	.target	sm_100

	.elftype	@"ET_EXEC"


//--------------------- .note.nv.tkinfo           --------------------------
	.section	.note.nv.tkinfo,"",@"SHT_NOTE"
	.sectionflags	@"SHF_NOTE_NV_TKINFO"
	.tkinfo
        /*0018*/ 	.word	0x00000002
        /*0030*/ 	.string	""
        /*0030*/ 	.string	"ptxas"
        /*0030*/ 	.string	"Cuda compilation tools, release 13.0, V13.0.88"
        /*0030*/ 	.string	"Build cuda_13.0.r13.0/compiler.36424714_0"
        /*0030*/ 	.string	"-arch sm_100 -m 64 "



//--------------------- .note.nv.cuinfo           --------------------------
	.section	.note.nv.cuinfo,"",@"SHT_NOTE"
	.sectionflags	@"SHF_NOTE_NV_CUINFO"
        /*0018*/ 	.short	0x0002
        /*001a*/ 	.short	0x0064
        /*001c*/ 	.short	0x0082
	.zero		2


//--------------------- .nv.info                  --------------------------
	.section	.nv.info,"",@"SHT_CUDA_INFO"
	.align	4


	//----- nvinfo : EIATTR_REGCOUNT
	.align		4
        /*0000*/ 	.byte	0x04, 0x2f
        /*0002*/ 	.short	(.L_1 - .L_0)
	.align		4
.L_0:
        /*0004*/ 	.word	index@(_Z15matrixMulKernelPfS_S_i)
        /*0008*/ 	.word	0x00000020


	//----- nvinfo : EIATTR_FRAME_SIZE
	.align		4
.L_1:
        /*000c*/ 	.byte	0x04, 0x11
        /*000e*/ 	.short	(.L_3 - .L_2)
	.align		4
.L_2:
        /*0010*/ 	.word	index@(_Z15matrixMulKernelPfS_S_i)
        /*0014*/ 	.word	0x00000000


	//----- nvinfo : EIATTR_MIN_STACK_SIZE
	.align		4
.L_3:
        /*0018*/ 	.byte	0x04, 0x12
        /*001a*/ 	.short	(.L_5 - .L_4)
	.align		4
.L_4:
        /*001c*/ 	.word	index@(_Z15matrixMulKernelPfS_S_i)
        /*0020*/ 	.word	0x00000000
.L_5:


//--------------------- .nv.compat                --------------------------
	.section	.nv.compat,"",@"SHT_CUDA_COMPAT_INFO"
	.align	4
        /*0000*/ 	.byte	0x02, 0x09, 0x00, 0x00, 0x02, 0x02, 0x01, 0x00, 0x02, 0x05, 0x05, 0x00, 0x03, 0x07, 0x01, 0x01
        /*0010*/ 	.byte	0x02, 0x03, 0x00, 0x00, 0x02, 0x06, 0x01, 0x00, 0x04, 0x0b, 0x08, 0x00, 0x09, 0x00, 0x00, 0x00
        /*0020*/ 	.byte	0x00, 0x00, 0x00, 0x00


//--------------------- .nv.info._Z15matrixMulKernelPfS_S_i --------------------------
	.section	.nv.info._Z15matrixMulKernelPfS_S_i,"",@"SHT_CUDA_INFO"
	.sectionflags	@""
	.align	4


	//----- nvinfo : EIATTR_CUDA_API_VERSION
	.align		4
        /*0000*/ 	.byte	0x04, 0x37
        /*0002*/ 	.short	(.L_7 - .L_6)
.L_6:
        /*0004*/ 	.word	0x00000082


	//----- nvinfo : EIATTR_KPARAM_INFO
	.align		4
.L_7:
        /*0008*/ 	.byte	0x04, 0x17
        /*000a*/ 	.short	(.L_9 - .L_8)
.L_8:
        /*000c*/ 	.word	0x00000000
        /*0010*/ 	.short	0x0003
        /*0012*/ 	.short	0x0018
        /*0014*/ 	.byte	0x00, 0xf0, 0x11, 0x00


	//----- nvinfo : EIATTR_KPARAM_INFO
	.align		4
.L_9:
        /*0018*/ 	.byte	0x04, 0x17
        /*001a*/ 	.short	(.L_11 - .L_10)
.L_10:
        /*001c*/ 	.word	0x00000000
        /*0020*/ 	.short	0x0002
        /*0022*/ 	.short	0x0010
        /*0024*/ 	.byte	0x00, 0xf5, 0x21, 0x00


	//----- nvinfo : EIATTR_KPARAM_INFO
	.align		4
.L_11:
        /*0028*/ 	.byte	0x04, 0x17
        /*002a*/ 	.short	(.L_13 - .L_12)
.L_12:
        /*002c*/ 	.word	0x00000000
        /*0030*/ 	.short	0x0001
        /*0032*/ 	.short	0x0008
        /*0034*/ 	.byte	0x00, 0xf5, 0x21, 0x00


	//----- nvinfo : EIATTR_KPARAM_INFO
	.align		4
.L_13:
        /*0038*/ 	.byte	0x04, 0x17
        /*003a*/ 	.short	(.L_15 - .L_14)
.L_14:
        /*003c*/ 	.word	0x00000000
        /*0040*/ 	.short	0x0000
        /*0042*/ 	.short	0x0000
        /*0044*/ 	.byte	0x00, 0xf5, 0x21, 0x00


	//----- nvinfo : EIATTR_SPARSE_MMA_MASK
	.align		4
.L_15:
        /*0048*/ 	.byte	0x03, 0x50
        /*004a*/ 	.short	0x0000


	//----- nvinfo : EIATTR_MAXREG_COUNT
	.align		4
        /*004c*/ 	.byte	0x03, 0x1b
        /*004e*/ 	.short	0x00ff


	//----- nvinfo : EIATTR_MERCURY_ISA_VERSION
	.align		4
        /*0050*/ 	.byte	0x03, 0x5f
        /*0052*/ 	.short	0x0101


	//----- nvinfo : EIATTR_VRC_CTA_INIT_COUNT
	.align		4
        /*0054*/ 	.byte	0x02, 0x4a
	.zero		1
	.zero		1


	//----- nvinfo : EIATTR_EXIT_INSTR_OFFSETS
	.align		4
        /*0058*/ 	.byte	0x04, 0x1c
        /*005a*/ 	.short	(.L_17 - .L_16)


	//   ....[0]....
.L_16:
        /*005c*/ 	.word	0x00000080


	//   ....[1]....
        /*0060*/ 	.word	0x00000a20


	//----- nvinfo : EIATTR_CBANK_PARAM_SIZE
	.align		4
.L_17:
        /*0064*/ 	.byte	0x03, 0x19
        /*0066*/ 	.short	0x001c


	//----- nvinfo : EIATTR_PARAM_CBANK
	.align		4
        /*0068*/ 	.byte	0x04, 0x0a
        /*006a*/ 	.short	(.L_19 - .L_18)
	.align		4
.L_18:
        /*006c*/ 	.word	index@(.nv.constant0._Z15matrixMulKernelPfS_S_i)
        /*0070*/ 	.short	0x0380
        /*0072*/ 	.short	0x001c


	//----- nvinfo : EIATTR_SW_WAR
	.align		4
.L_19:
        /*0074*/ 	.byte	0x04, 0x36
        /*0076*/ 	.short	(.L_21 - .L_20)
.L_20:
        /*0078*/ 	.word	0x00000008
.L_21:


//--------------------- .nv.callgraph             --------------------------
	.section	.nv.callgraph,"",@"SHT_CUDA_CALLGRAPH"
	.align	4
	.sectionentsize	8
	.align		4
        /*0000*/ 	.word	0x00000000
	.align		4
        /*0004*/ 	.word	0xffffffff
	.align		4
        /*0008*/ 	.word	0x00000000
	.align		4
        /*000c*/ 	.word	0xfffffffe
	.align		4
        /*0010*/ 	.word	0x00000000
	.align		4
        /*0014*/ 	.word	0xfffffffd
	.align		4
        /*0018*/ 	.word	0x00000000
	.align		4
        /*001c*/ 	.word	0xfffffffc


//--------------------- .text._Z15matrixMulKernelPfS_S_i --------------------------
	.section	.text._Z15matrixMulKernelPfS_S_i,"ax",@progbits
	.align	128
        .global         _Z15matrixMulKernelPfS_S_i
        .type           _Z15matrixMulKernelPfS_S_i,@function
        .size           _Z15matrixMulKernelPfS_S_i,(.L_x_6 - _Z15matrixMulKernelPfS_S_i)
        .other          _Z15matrixMulKernelPfS_S_i,@"STO_CUDA_ENTRY STV_DEFAULT"
_Z15matrixMulKernelPfS_S_i:
.text._Z15matrixMulKernelPfS_S_i:
[----:B------:R-:W-:Y:S01]  /*0000*/  LDC R1, c[0x0][0x37c] ;  /* 0x0000df00ff017b82 */ /* 0x000fe20000000800 */
[----:B------:R-:W0:Y:S07]  /*0010*/  S2R R0, SR_TID.X ;  /* 0x0000000000007919 */ /* 0x000e2e0000002100 */
[----:B------:R-:W1:Y:S01]  /*0020*/  LDC R5, c[0x0][0x398] ;  /* 0x0000e600ff057b82 */ /* 0x000e620000000800 */
[----:B------:R-:W0:Y:S01]  /*0030*/  LDCU UR4, c[0x0][0x360] ;  /* 0x00006c00ff0477ac */ /* 0x000e220008000800 */
[----:B------:R-:W0:Y:S01]  /*0040*/  S2R R3, SR_CTAID.X ;  /* 0x0000000000037919 */ /* 0x000e220000002500 */
[----:B-1----:R-:W-:Y:S01]  /*0050*/  ISETP.GE.AND P0, PT, R5, 0x1, PT ;  /* 0x000000010500780c */ /* 0x002fe20003f06270 */
[----:B0-----:R-:W-:-:S05]  /*0060*/  IMAD R0, R3, UR4, R0 ;  /* 0x0000000403007c24 */ /* 0x001fca000f8e0200 */
[----:B------:R-:W-:-:S13]  /*0070*/  ISETP.GE.OR P0, PT, R0, R5, !P0 ;  /* 0x000000050000720c */ /* 0x000fda0004706670 */
[----:B------:R-:W-:Y:S05]  /*0080*/  @P0 EXIT ;  /* 0x000000000000094d */ /* 0x000fea0003800000 */
[C---:B------:R-:W-:Y:S01]  /*0090*/  LOP3.LUT R3, R5.reuse, 0x7ffffff8, RZ, 0xc0, !PT ;  /* 0x7ffffff805037812 */ /* 0x040fe200078ec0ff */
[----:B------:R-:W-:Y:S02]  /*00a0*/  HFMA2 R7, -RZ, RZ, 0, 0 ;  /* 0x00000000ff077431 */ /* 0x000fe400000001ff */
[----:B------:R-:W-:Y:S01]  /*00b0*/  IMAD R0, R0, R5, RZ ;  /* 0x0000000500007224 */ /* 0x000fe200078e02ff */
[C---:B------:R-:W-:Y:S01]  /*00c0*/  IADD3 R2, PT, PT, R5.reuse, -0x1, RZ ;  /* 0xffffffff05027810 */ /* 0x040fe20007ffe0ff */
[----:B------:R-:W0:Y:S01]  /*00d0*/  LDCU.64 UR4, c[0x0][0x358] ;  /* 0x00006b00ff0477ac */ /* 0x000e220008000a00 */
[C---:B------:R-:W-:Y:S02]  /*00e0*/  LOP3.LUT R4, R5.reuse, 0x7, RZ, 0xc0, !PT ;  /* 0x0000000705047812 */ /* 0x040fe400078ec0ff */
[----:B------:R-:W-:Y:S02]  /*00f0*/  LOP3.LUT R5, R5, 0x3, RZ, 0xc0, !PT ;  /* 0x0000000305057812 */ /* 0x000fe400078ec0ff */
[----:B------:R-:W-:-:S07]  /*0100*/  IADD3 R6, PT, PT, -R3, RZ, RZ ;  /* 0x000000ff03067210 */ /* 0x000fce0007ffe1ff */
.L_x_4:
[----:B0123--:R-:W1:Y:S01]  /*0110*/  LDC.64 R12, c[0x0][0x390] ;  /* 0x0000e400ff0c7b82 */ /* 0x00fe620000000a00 */
[----:B------:R-:W-:Y:S02]  /*0120*/  ISETP.GE.U32.AND P0, PT, R2, 0x7, PT ;  /* 0x000000070200780c */ /* 0x000fe40003f06070 */
[----:B------:R-:W-:Y:S02]  /*0130*/  IADD3 R9, PT, PT, R0, R7, RZ ;  /* 0x0000000700097210 */ /* 0x000fe40007ffe0ff */
[----:B------:R-:W-:-:S03]  /*0140*/  MOV R14, RZ ;  /* 0x000000ff000e7202 */ /* 0x000fc60000000f00 */
[----:B-1----:R-:W-:-:S05]  /*0150*/  IMAD.WIDE R12, R9, 0x4, R12 ;  /* 0x00000004090c7825 */ /* 0x002fca00078e020c */
[----:B0----5:R0:W5:Y:S01]  /*0160*/  LDG.E R19, desc[UR4][R12.64] ;  /* 0x000000040c137981 */ /* 0x021162000c1e1900 */
[----:B------:R-:W-:Y:S05]  /*0170*/  @!P0 BRA `(.L_x_0) ;  /* 0x00000004000c8947 */ /* 0x000fea0003800000 */
[----:B------:R-:W1:Y:S01]  /*0180*/  LDC R10, c[0x0][0x398] ;  /* 0x0000e600ff0a7b82 */ /* 0x000e620000000800 */
[----:B------:R-:W-:Y:S02]  /*0190*/  MOV R11, R0 ;  /* 0x00000000000b7202 */ /* 0x000fe40000000f00 */
[-C--:B------:R-:W-:Y:S02]  /*01a0*/  MOV R9, R7.reuse ;  /* 0x0000000700097202 */ /* 0x080fe40000000f00 */
[----:B------:R-:W-:Y:S02]  /*01b0*/  MOV R8, R6 ;  /* 0x0000000600087202 */ /* 0x000fe40000000f00 */
[----:B-1----:R-:W-:Y:S01]  /*01c0*/  IADD3 R23, PT, PT, R7, R10, RZ ;  /* 0x0000000a07177210 */ /* 0x002fe20007ffe0ff */
[C-C-:B------:R-:W-:Y:S01]  /*01d0*/  IMAD R27, R10.reuse, 0x3, R7.reuse ;  /* 0x000000030a1b7824 */ /* 0x140fe200078e0207 */
[CC--:B------:R-:W-:Y:S01]  /*01e0*/  LEA R25, R10.reuse, R7.reuse, 0x1 ;  /* 0x000000070a197211 */ /* 0x0c0fe200078e08ff */
[C-C-:B------:R-:W-:Y:S01]  /*01f0*/  IMAD R22, R10.reuse, 0x5, R7.reuse ;  /* 0x000000050a167824 */ /* 0x140fe200078e0207 */
[C---:B------:R-:W-:Y:S01]  /*0200*/  LEA R29, R10.reuse, R7, 0x2 ;  /* 0x000000070a1d7211 */ /* 0x040fe200078e10ff */
[----:B------:R-:W-:-:S02]  /*0210*/  IMAD R24, R10, 0x6, R7 ;  /* 0x000000060a187824 */ /* 0x000fc400078e0207 */
[----:B------:R-:W-:-:S07]  /*0220*/  IMAD R26, R10, 0x7, R7 ;  /* 0x000000070a1a7824 */ /* 0x000fce00078e0207 */
.L_x_1:
[----:B-1----:R-:W1:Y:S08]  /*0230*/  LDC.64 R16, c[0x0][0x388] ;  /* 0x0000e200ff107b82 */ /* 0x002e700000000a00 */
[----:B------:R-:W2:Y:S01]  /*0240*/  LDC.64 R14, c[0x0][0x380] ;  /* 0x0000e000ff0e7b82 */ /* 0x000ea20000000a00 */
[----:B-1----:R-:W-:-:S06]  /*0250*/  IMAD.WIDE.U32 R20, R9, 0x4, R16 ;  /* 0x0000000409147825 */ /* 0x002fcc00078e0010 */
[----:B------:R-:W3:Y:S01]  /*0260*/  LDG.E R20, desc[UR4][R20.64] ;  /* 0x0000000414147981 */ /* 0x000ee2000c1e1900 */
[----:B--2---:R-:W-:-:S05]  /*0270*/  IMAD.WIDE R14, R11, 0x4, R14 ;  /* 0x000000040b0e7825 */ /* 0x004fca00078e020e */
[----:B------:R-:W3:Y:S02]  /*0280*/  LDG.E R18, desc[UR4][R14.64] ;  /* 0x000000040e127981 */ /* 0x000ee4000c1e1900 */
[----:B---3-5:R-:W-:Y:S01]  /*0290*/  FFMA R28, R18, R20, R19 ;  /* 0x00000014121c7223 */ /* 0x028fe20000000013 */
[----:B------:R-:W-:-:S04]  /*02a0*/  IMAD.WIDE.U32 R18, R23, 0x4, R16 ;  /* 0x0000000417127825 */ /* 0x000fc800078e0010 */
[----:B------:R1:W-:Y:S04]  /*02b0*/  STG.E desc[UR4][R12.64], R28 ;  /* 0x0000001c0c007986 */ /* 0x0003e8000c101904 */
[----:B------:R-:W1:Y:S04]  /*02c0*/  LDG.E R18, desc[UR4][R18.64] ;  /* 0x0000000412127981 */ /* 0x000e68000c1e1900 */
[----:B------:R-:W1:Y:S02]  /*02d0*/  LDG.E R19, desc[UR4][R14.64+0x4] ;  /* 0x000004040e137981 */ /* 0x000e64000c1e1900 */
[----:B-1----:R-:W-:Y:S01]  /*02e0*/  FFMA R28, R19, R18, R28 ;  /* 0x00000012131c7223 */ /* 0x002fe2000000001c */
[----:B------:R-:W-:-:S04]  /*02f0*/  IMAD.WIDE.U32 R18, R25, 0x4, R16 ;  /* 0x0000000419127825 */ /* 0x000fc800078e0010 */
[----:B------:R1:W-:Y:S04]  /*0300*/  STG.E desc[UR4][R12.64], R28 ;  /* 0x0000001c0c007986 */ /* 0x0003e8000c101904 */
[----:B------:R-:W1:Y:S04]  /*0310*/  LDG.E R20, desc[UR4][R18.64] ;  /* 0x0000000412147981 */ /* 0x000e68000c1e1900 */
[----:B------:R-:W1:Y:S02]  /*0320*/  LDG.E R21, desc[UR4][R14.64+0x8] ;  /* 0x000008040e157981 */ /* 0x000e64000c1e1900 */
[----:B-1----:R-:W-:Y:S01]  /*0330*/  FFMA R28, R21, R20, R28 ;  /* 0x00000014151c7223 */ /* 0x002fe2000000001c */
[----:B------:R-:W-:-:S04]  /*0340*/  IMAD.WIDE.U32 R20, R27, 0x4, R16 ;  /* 0x000000041b147825 */ /* 0x000fc800078e0010 */
[----:B------:R1:W-:Y:S04]  /*0350*/  STG.E desc[UR4][R12.64], R28 ;  /* 0x0000001c0c007986 */ /* 0x0003e8000c101904 */
[----:B------:R-:W2:Y:S04]  /*0360*/  LDG.E R20, desc[UR4][R20.64] ;  /* 0x0000000414147981 */ /* 0x000ea8000c1e1900 */
[----:B------:R-:W2:Y:S02]  /*0370*/  LDG.E R19, desc[UR4][R14.64+0xc] ;  /* 0x00000c040e137981 */ /* 0x000ea4000c1e1900 */
[----:B--2---:R-:W-:Y:S01]  /*0380*/  FFMA R21, R19, R20, R28 ;  /* 0x0000001413157223 */ /* 0x004fe2000000001c */
[----:B------:R-:W-:-:S04]  /*0390*/  IMAD.WIDE.U32 R18, R29, 0x4, R16 ;  /* 0x000000041d127825 */ /* 0x000fc800078e0010 */
[----:B------:R-:W-:Y:S04]  /*03a0*/  STG.E desc[UR4][R12.64], R21 ;  /* 0x000000150c007986 */ /* 0x000fe8000c101904 */
        /* <DEDUP_REMOVED lines=11> */
[----:B------:R-:W2:Y:S01]  /*0460*/  LDG.E R19, desc[UR4][R14.64+0x18] ;  /* 0x000018040e137981 */ /* 0x000ea2000c1e1900 */
[----:B------:R-:W-:Y:S01]  /*0470*/  IMAD.WIDE.U32 R16, R26, 0x4, R16 ;  /* 0x000000041a107825 */ /* 0x000fe200078e0010 */
[----:B------:R-:W-:-:S03]  /*0480*/  IADD3 R8, PT, PT, R8, 0x8, RZ ;  /* 0x0000000808087810 */ /* 0x000fc60007ffe0ff */
[----:B--2---:R-:W-:-:S05]  /*0490*/  FFMA R21, R19, R20, R28 ;  /* 0x0000001413157223 */ /* 0x004fca000000001c */
[----:B------:R1:W-:Y:S04]  /*04a0*/  STG.E desc[UR4][R12.64], R21 ;  /* 0x000000150c007986 */ /* 0x0003e8000c101904 */
[----:B------:R-:W2:Y:S04]  /*04b0*/  LDG.E R18, desc[UR4][R14.64+0x1c] ;  /* 0x00001c040e127981 */ /* 0x000ea8000c1e1900 */
[----:B------:R-:W2:Y:S01]  /*04c0*/  LDG.E R16, desc[UR4][R16.64] ;  /* 0x0000000410107981 */ /* 0x000ea2000c1e1900 */
[----:B------:R-:W-:Y:S02]  /*04d0*/  ISETP.NE.AND P0, PT, R8, RZ, PT ;  /* 0x000000ff0800720c */ /* 0x000fe40003f05270 */
[----:B------:R-:W-:-:S02]  /*04e0*/  LEA R23, R10, R23, 0x3 ;  /* 0x000000170a177211 */ /* 0x000fc400078e18ff */
[C---:B------:R-:W-:Y:S02]  /*04f0*/  LEA R25, R10.reuse, R25, 0x3 ;  /* 0x000000190a197211 */ /* 0x040fe400078e18ff */
[C---:B------:R-:W-:Y:S02]  /*0500*/  LEA R27, R10.reuse, R27, 0x3 ;  /* 0x0000001b0a1b7211 */ /* 0x040fe400078e18ff */
[C---:B------:R-:W-:Y:S02]  /*0510*/  LEA R29, R10.reuse, R29, 0x3 ;  /* 0x0000001d0a1d7211 */ /* 0x040fe400078e18ff */
[C---:B------:R-:W-:Y:S02]  /*0520*/  LEA R22, R10.reuse, R22, 0x3 ;  /* 0x000000160a167211 */ /* 0x040fe400078e18ff */
[C---:B------:R-:W-:Y:S02]  /*0530*/  LEA R24, R10.reuse, R24, 0x3 ;  /* 0x000000180a187211 */ /* 0x040fe400078e18ff */
[----:B------:R-:W-:-:S02]  /*0540*/  LEA R26, R10, R26, 0x3 ;  /* 0x0000001a0a1a7211 */ /* 0x000fc400078e18ff */
[----:B------:R-:W-:Y:S02]  /*0550*/  LEA R9, R10, R9, 0x3 ;  /* 0x000000090a097211 */ /* 0x000fe400078e18ff */
[----:B------:R-:W-:Y:S01]  /*0560*/  IADD3 R11, PT, PT, R11, 0x8, RZ ;  /* 0x000000080b0b7810 */ /* 0x000fe20007ffe0ff */
[----:B--2---:R-:W-:-:S05]  /*0570*/  FFMA R19, R18, R16, R21 ;  /* 0x0000001012137223 */ /* 0x004fca0000000015 */
[----:B------:R1:W-:Y:S01]  /*0580*/  STG.E desc[UR4][R12.64], R19 ;  /* 0x000000130c007986 */ /* 0x0003e2000c101904 */
[----:B------:R-:W-:Y:S05]  /*0590*/  @P0 BRA `(.L_x_1) ;  /* 0xfffffffc00240947 */ /* 0x000fea000383ffff */
[----:B------:R-:W-:-:S07]  /*05a0*/  MOV R14, R3 ;  /* 0x00000003000e7202 */ /* 0x000fce0000000f00 */
.L_x_0:
[----:B------:R-:W-:-:S13]  /*05b0*/  ISETP.NE.AND P0, PT, R4, RZ, PT ;  /* 0x000000ff0400720c */ /* 0x000fda0003f05270 */
[----:B------:R-:W-:Y:S05]  /*05c0*/  @!P0 BRA `(.L_x_2) ;  /* 0x0000000400048947 */ /* 0x000fea0003800000 */
[----:B------:R-:W-:Y:S02]  /*05d0*/  IADD3 R8, PT, PT, R4, -0x1, RZ ;  /* 0xffffffff04087810 */ /* 0x000fe40007ffe0ff */
[----:B------:R-:W-:Y:S02]  /*05e0*/  ISETP.NE.AND P1, PT, R5, RZ, PT ;  /* 0x000000ff0500720c */ /* 0x000fe40003f25270 */
[----:B------:R-:W-:-:S13]  /*05f0*/  ISETP.GE.U32.AND P0, PT, R8, 0x3, PT ;  /* 0x000000030800780c */ /* 0x000fda0003f06070 */
[----:B------:R-:W-:Y:S05]  /*0600*/  @!P0 BRA `(.L_x_3) ;  /* 0x0000000000788947 */ /* 0x000fea0003800000 */
[----:B------:R-:W2:Y:S01]  /*0610*/  LDC R15, c[0x0][0x398] ;  /* 0x0000e600ff0f7b82 */ /* 0x000ea20000000800 */
[----:B------:R-:W-:-:S07]  /*0620*/  IADD3 R17, PT, PT, R0, R14, RZ ;  /* 0x0000000e00117210 */ /* 0x000fce0007ffe0ff */
[----:B------:R-:W3:Y:S08]  /*0630*/  LDC.64 R10, c[0x0][0x380] ;  /* 0x0000e000ff0a7b82 */ /* 0x000ef00000000a00 */
[----:B------:R-:W4:Y:S01]  /*0640*/  LDC.64 R8, c[0x0][0x388] ;  /* 0x0000e200ff087b82 */ /* 0x000f220000000a00 */
[----:B--2---:R-:W-:Y:S02]  /*0650*/  IMAD R20, R14, R15, R7 ;  /* 0x0000000f0e147224 */ /* 0x004fe400078e0207 */
[----:B---3--:R-:W-:-:S05]  /*0660*/  IMAD.WIDE R10, R17, 0x4, R10 ;  /* 0x00000004110a7825 */ /* 0x008fca00078e020a */
[----:B------:R-:W2:Y:S01]  /*0670*/  LDG.E R18, desc[UR4][R10.64] ;  /* 0x000000040a127981 */ /* 0x000ea2000c1e1900 */
[----:B----4-:R-:W-:-:S06]  /*0680*/  IMAD.WIDE.U32 R16, R20, 0x4, R8 ;  /* 0x0000000414107825 */ /* 0x010fcc00078e0008 */
[----:B------:R-:W2:Y:S01]  /*0690*/  LDG.E R16, desc[UR4][R16.64] ;  /* 0x0000000410107981 */ /* 0x000ea2000c1e1900 */
[----:B-1----:R-:W-:Y:S01]  /*06a0*/  IADD3 R21, PT, PT, R20, R15, RZ ;  /* 0x0000000f14157210 */ /* 0x002fe20007ffe0ff */
[----:B--2--5:R-:W-:-:S04]  /*06b0*/  FFMA R23, R18, R16, R19 ;  /* 0x0000001012177223 */ /* 0x024fc80000000013 */
[C---:B------:R-:W-:Y:S01]  /*06c0*/  IMAD.WIDE.U32 R18, R21.reuse, 0x4, R8 ;  /* 0x0000000415127825 */ /* 0x040fe200078e0008 */
[----:B------:R2:W-:Y:S05]  /*06d0*/  STG.E desc[UR4][R12.64], R23 ;  /* 0x000000170c007986 */ /* 0x0005ea000c101904 */
[----:B------:R-:W3:Y:S04]  /*06e0*/  LDG.E R18, desc[UR4][R18.64] ;  /* 0x0000000412127981 */ /* 0x000ee8000c1e1900 */
[----:B------:R-:W3:Y:S01]  /*06f0*/  LDG.E R20, desc[UR4][R10.64+0x4] ;  /* 0x000004040a147981 */ /* 0x000ee2000c1e1900 */
[----:B------:R-:W-:Y:S01]  /*0700*/  IADD3 R22, PT, PT, R21, R15, RZ ;  /* 0x0000000f15167210 */ /* 0x000fe20007ffe0ff */
[----:B---3--:R-:W-:-:S04]  /*0710*/  FFMA R25, R20, R18, R23 ;  /* 0x0000001214197223 */ /* 0x008fc80000000017 */
[C---:B------:R-:W-:Y:S01]  /*0720*/  IMAD.WIDE.U32 R20, R22.reuse, 0x4, R8 ;  /* 0x0000000416147825 */ /* 0x040fe200078e0008 */
[----:B------:R2:W-:Y:S05]  /*0730*/  STG.E desc[UR4][R12.64], R25 ;  /* 0x000000190c007986 */ /* 0x0005ea000c101904 */
[----:B------:R-:W3:Y:S04]  /*0740*/  LDG.E R20, desc[UR4][R20.64] ;  /* 0x0000000414147981 */ /* 0x000ee8000c1e1900 */
[----:B------:R-:W3:Y:S01]  /*0750*/  LDG.E R16, desc[UR4][R10.64+0x8] ;  /* 0x000008040a107981 */ /* 0x000ee2000c1e1900 */
[----:B------:R-:W-:-:S05]  /*0760*/  IADD3 R17, PT, PT, R22, R15, RZ ;  /* 0x0000000f16117210 */ /* 0x000fca0007ffe0ff */
[----:B------:R-:W-:-:S04]  /*0770*/  IMAD.WIDE.U32 R8, R17, 0x4, R8 ;  /* 0x0000000411087825 */ /* 0x000fc800078e0008 */
[----:B---3--:R-:W-:-:S05]  /*0780*/  FFMA R15, R16, R20, R25 ;  /* 0x00000014100f7223 */ /* 0x008fca0000000019 */
[----:B------:R2:W-:Y:S04]  /*0790*/  STG.E desc[UR4][R12.64], R15 ;  /* 0x0000000f0c007986 */ /* 0x0005e8000c101904 */
[----:B------:R-:W3:Y:S04]  /*07a0*/  LDG.E R16, desc[UR4][R10.64+0xc] ;  /* 0x00000c040a107981 */ /* 0x000ee8000c1e1900 */
[----:B------:R-:W3:Y:S01]  /*07b0*/  LDG.E R8, desc[UR4][R8.64] ;  /* 0x0000000408087981 */ /* 0x000ee2000c1e1900 */
[----:B------:R-:W-:Y:S01]  /*07c0*/  IADD3 R14, PT, PT, R14, 0x4, RZ ;  /* 0x000000040e0e7810 */ /* 0x000fe20007ffe0ff */
[----:B---3--:R-:W-:-:S05]  /*07d0*/  FFMA R19, R16, R8, R15 ;  /* 0x0000000810137223 */ /* 0x008fca000000000f */
[----:B------:R2:W-:Y:S02]  /*07e0*/  STG.E desc[UR4][R12.64], R19 ;  /* 0x000000130c007986 */ /* 0x0005e4000c101904 */
.L_x_3:
[----:B------:R-:W-:Y:S05]  /*07f0*/  @!P1 BRA `(.L_x_2) ;  /* 0x0000000000789947 */ /* 0x000fea0003800000 */
[----:B--2---:R-:W2:Y:S01]  /*0800*/  LDC R15, c[0x0][0x398] ;  /* 0x0000e600ff0f7b82 */ /* 0x004ea20000000800 */
[----:B------:R-:W-:-:S07]  /*0810*/  ISETP.NE.AND P0, PT, R5, 0x1, PT ;  /* 0x000000010500780c */ /* 0x000fce0003f05270 */
[----:B------:R-:W3:Y:S06]  /*0820*/  LDC.64 R10, c[0x0][0x388] ;  /* 0x0000e200ff0a7b82 */ /* 0x000eec0000000a00 */
[----:B-1----:R-:W-:Y:S02]  /*0830*/  @P0 IADD3 R21, PT, PT, R0, R14, RZ ;  /* 0x0000000e00150210 */ /* 0x002fe40007ffe0ff */
[----:B------:R-:W1:Y:S01]  /*0840*/  LDC.64 R8, c[0x0][0x380] ;  /* 0x0000e000ff087b82 */ /* 0x000e620000000a00 */
[----:B--2---:R-:W-:-:S07]  /*0850*/  @P0 IMAD R20, R14, R15, R7 ;  /* 0x0000000f0e140224 */ /* 0x004fce00078e0207 */
[----:B------:R-:W2:Y:S01]  /*0860*/  LDC.64 R22, c[0x0][0x380] ;  /* 0x0000e000ff167b82 */ /* 0x000ea20000000a00 */
[----:B---3--:R-:W-:-:S06]  /*0870*/  @P0 IMAD.WIDE.U32 R16, R20, 0x4, R10 ;  /* 0x0000000414100825 */ /* 0x008fcc00078e000a */
[----:B------:R-:W3:Y:S01]  /*0880*/  @P0 LDG.E R16, desc[UR4][R16.64] ;  /* 0x0000000410100981 */ /* 0x000ee2000c1e1900 */
[----:B-1----:R-:W-:-:S05]  /*0890*/  @P0 IMAD.WIDE R8, R21, 0x4, R8 ;  /* 0x0000000415080825 */ /* 0x002fca00078e0208 */
[----:B------:R-:W3:Y:S01]  /*08a0*/  @P0 LDG.E R18, desc[UR4][R8.64] ;  /* 0x0000000408120981 */ /* 0x000ee2000c1e1900 */
[----:B------:R-:W-:-:S05]  /*08b0*/  @P0 IADD3 R21, PT, PT, R20, R15, RZ ;  /* 0x0000000f14150210 */ /* 0x000fca0007ffe0ff */
[----:B------:R-:W-:Y:S02]  /*08c0*/  @P0 IMAD.WIDE.U32 R20, R21, 0x4, R10 ;  /* 0x0000000415140825 */ /* 0x000fe400078e000a */
[----:B------:R-:W1:Y:S01]  /*08d0*/  LDC.64 R10, c[0x0][0x388] ;  /* 0x0000e200ff0a7b82 */ /* 0x000e620000000a00 */
[----:B------:R-:W-:Y:S01]  /*08e0*/  LOP3.LUT P1, RZ, R15, 0x1, RZ, 0xc0, !PT ;  /* 0x000000010fff7812 */ /* 0x000fe2000782c0ff */
[----:B---3-5:R-:W-:-:S05]  /*08f0*/  @P0 FFMA R25, R18, R16, R19 ;  /* 0x0000001012190223 */ /* 0x028fca0000000013 */
[----:B------:R3:W-:Y:S04]  /*0900*/  @P0 STG.E desc[UR4][R12.64], R25 ;  /* 0x000000190c000986 */ /* 0x0007e8000c101904 */
[----:B------:R-:W4:Y:S04]  /*0910*/  @P0 LDG.E R18, desc[UR4][R8.64+0x4] ;  /* 0x0000040408120981 */ /* 0x000f28000c1e1900 */
[----:B------:R-:W4:Y:S01]  /*0920*/  @P0 LDG.E R20, desc[UR4][R20.64] ;  /* 0x0000000414140981 */ /* 0x000f22000c1e1900 */
[----:B------:R-:W-:-:S04]  /*0930*/  @P0 IADD3 R14, PT, PT, R14, 0x2, RZ ;  /* 0x000000020e0e0810 */ /* 0x000fc80007ffe0ff */
[----:B------:R-:W-:Y:S01]  /*0940*/  @P1 IADD3 R17, PT, PT, R0, R14, RZ ;  /* 0x0000000e00111210 */ /* 0x000fe20007ffe0ff */
[----:B------:R-:W-:-:S04]  /*0950*/  @P1 IMAD R15, R14, R15, R7 ;  /* 0x0000000f0e0f1224 */ /* 0x000fc800078e0207 */
[----:B--2---:R-:W-:-:S04]  /*0960*/  @P1 IMAD.WIDE R22, R17, 0x4, R22 ;  /* 0x0000000411161825 */ /* 0x004fc800078e0216 */
[----:B-1----:R-:W-:-:S04]  /*0970*/  @P1 IMAD.WIDE.U32 R10, R15, 0x4, R10 ;  /* 0x000000040f0a1825 */ /* 0x002fc800078e000a */
[----:B----4-:R-:W-:-:S05]  /*0980*/  @P0 FFMA R19, R18, R20, R25 ;  /* 0x0000001412130223 */ /* 0x010fca0000000019 */
[----:B------:R3:W-:Y:S04]  /*0990*/  @P0 STG.E desc[UR4][R12.64], R19 ;  /* 0x000000130c000986 */ /* 0x0007e8000c101904 */
[----:B------:R-:W2:Y:S04]  /*09a0*/  @P1 LDG.E R22, desc[UR4][R22.64] ;  /* 0x0000000416161981 */ /* 0x000ea8000c1e1900 */
[----:B------:R-:W2:Y:S02]  /*09b0*/  @P1 LDG.E R10, desc[UR4][R10.64] ;  /* 0x000000040a0a1981 */ /* 0x000ea4000c1e1900 */
[----:B--2---:R-:W-:-:S05]  /*09c0*/  @P1 FFMA R9, R22, R10, R19 ;  /* 0x0000000a16091223 */ /* 0x004fca0000000013 */
[----:B------:R3:W-:Y:S02]  /*09d0*/  @P1 STG.E desc[UR4][R12.64], R9 ;  /* 0x000000090c001986 */ /* 0x0007e4000c101904 */
.L_x_2:
[----:B------:R-:W4:Y:S01]  /*09e0*/  LDCU UR6, c[0x0][0x398] ;  /* 0x00007300ff0677ac */ /* 0x000f220008000800 */
[----:B------:R-:W-:-:S04]  /*09f0*/  IADD3 R7, PT, PT, R7, 0x1, RZ ;  /* 0x0000000107077810 */ /* 0x000fc80007ffe0ff */
[----:B----4-:R-:W-:-:S13]  /*0a00*/  ISETP.NE.AND P0, PT, R7, UR6, PT ;  /* 0x0000000607007c0c */ /* 0x010fda000bf05270 */
[----:B------:R-:W-:Y:S05]  /*0a10*/  @P0 BRA `(.L_x_4) ;  /* 0xfffffff400bc0947 */ /* 0x000fea000383ffff */
[----:B------:R-:W-:Y:S05]  /*0a20*/  EXIT ;  /* 0x000000000000794d */ /* 0x000fea0003800000 */
.L_x_5:
[----:B------:R-:W-:-:S00]  /*0a30*/  BRA `(.L_x_5) ;  /* 0xfffffffc00fc7947 */ /* 0x000fc0000383ffff */
[----:B------:R-:W-:-:S00]  /*0a40*/  NOP ;  /* 0x0000000000007918 */ /* 0x000fc00000000000 */
        /* <DEDUP_REMOVED lines=11> */
.L_x_6:


//--------------------- .nv.shared.reserved.0     --------------------------
	.section	.nv.shared.reserved.0,"aw",@nobits
	.weak		__nv_reservedSMEM_offset_0_alias
	.size		__nv_reservedSMEM_offset_0_alias, 0, 64
	.other		__nv_reservedSMEM_offset_0_alias,@"STO_CUDA_RESERVED_SHARED STV_DEFAULT"
__nv_reservedSMEM_offset_0_alias:
	.zero		0
	.zero		64


//--------------------- .nv.constant0._Z15matrixMulKernelPfS_S_i --------------------------
	.section	.nv.constant0._Z15matrixMulKernelPfS_S_i,"a",@progbits
	.sectionflags	@""
	.align	4
.nv.constant0._Z15matrixMulKernelPfS_S_i:
	.zero		924


//--------------------- SYMBOLS --------------------------

	.type		.nv.reservedSmem.offset0,@object
	.size		.nv.reservedSmem.offset0,0x4
